//
// Generated by NVIDIA NVVM Compiler
//
// Compiler Build ID: CL-36424714
// Cuda compilation tools, release 13.0, V13.0.88
// Based on NVVM 20.0.0
//

.version 9.0
.target sm_100
.address_size 64

	// .globl	_Z3fooPi

.visible .entry _Z3fooPi(
	.param .u64 .ptr .align 1 _Z3fooPi_param_0
)
{
	.reg .b32 	%r<3>;
	.reg .b64 	%rd<5>;

	ld.param.u64 	%rd1, [_Z3fooPi_param_0];
	cvta.to.global.u64 	%rd2, %rd1;
	mov.u32 	%r1, %tid.x;
	mul.wide.u32 	%rd3, %r1, 4;
	add.s64 	%rd4, %rd2, %rd3;
	mov.b32 	%r2, 0;
	st.global.u32 	[%rd4+4], %r2;
	ret;

}


// ===== COMPILED SASS (sm_100) =====

	.target	sm_100

	.elftype	@"ET_EXEC"


//--------------------- .note.nv.tkinfo           --------------------------
	.section	.note.nv.tkinfo,"",@"SHT_NOTE"
	.sectionflags	@"SHF_NOTE_NV_TKINFO"
	.tkinfo
        /*0018*/ 	.word	0x00000002
        /*0030*/ 	.string	""
        /*0030*/ 	.string	"ptxas"
        /*0030*/ 	.string	"Cuda compilation tools, release 13.0, V13.0.88"
        /*0030*/ 	.string	"Build cuda_13.0.r13.0/compiler.36424714_0"
        /*0030*/ 	.string	"-arch sm_100 -m 64 "



//--------------------- .note.nv.cuinfo           --------------------------
	.section	.note.nv.cuinfo,"",@"SHT_NOTE"
	.sectionflags	@"SHF_NOTE_NV_CUINFO"
        /*0018*/ 	.short	0x0002
        /*001a*/ 	.short	0x0064
        /*001c*/ 	.short	0x0082
	.zero		2


//--------------------- .nv.info                  --------------------------
	.section	.nv.info,"",@"SHT_CUDA_INFO"
	.align	4


	//----- nvinfo : EIATTR_REGCOUNT
	.align		4
        /*0000*/ 	.byte	0x04, 0x2f
        /*0002*/ 	.short	(.L_1 - .L_0)
	.align		4
.L_0:
        /*0004*/ 	.word	index@(_Z3fooPi)
        /*0008*/ 	.word	0x00000008


	//----- nvinfo : EIATTR_FRAME_SIZE
	.align		4
.L_1:
        /*000c*/ 	.byte	0x04, 0x11
        /*000e*/ 	.short	(.L_3 - .L_2)
	.align		4
.L_2:
        /*0010*/ 	.word	index@(_Z3fooPi)
        /*0014*/ 	.word	0x00000000


	//----- nvinfo : EIATTR_MIN_STACK_SIZE
	.align		4
.L_3:
        /*0018*/ 	.byte	0x04, 0x12
        /*001a*/ 	.short	(.L_5 - .L_4)
	.align		4
.L_4:
        /*001c*/ 	.word	index@(_Z3fooPi)
        /*0020*/ 	.word	0x00000000
.L_5:


//--------------------- .nv.compat                --------------------------
	.section	.nv.compat,"",@"SHT_CUDA_COMPAT_INFO"
	.align	4
        /*0000*/ 	.byte	0x02, 0x09, 0x00, 0x00, 0x02, 0x02, 0x01, 0x00, 0x02, 0x05, 0x05, 0x00, 0x03, 0x07, 0x01, 0x01
        /*0010*/ 	.byte	0x02, 0x03, 0x00, 0x00, 0x02, 0x06, 0x01, 0x00, 0x04, 0x0b, 0x08, 0x00, 0x09, 0x00, 0x00, 0x00
        /*0020*/ 	.byte	0x00, 0x00, 0x00, 0x00


//--------------------- .nv.info._Z3fooPi         --------------------------
	.section	.nv.info._Z3fooPi,"",@"SHT_CUDA_INFO"
	.sectionflags	@""
	.align	4


	//----- nvinfo : EIATTR_CUDA_API_VERSION
	.align		4
        /*0000*/ 	.byte	0x04, 0x37
        /*0002*/ 	.short	(.L_7 - .L_6)
.L_6:
        /*0004*/ 	.word	0x00000082


	//----- nvinfo : EIATTR_KPARAM_INFO
	.align		4
.L_7:
        /*0008*/ 	.byte	0x04, 0x17
        /*000a*/ 	.short	(.L_9 - .L_8)
.L_8:
        /*000c*/ 	.word	0x00000000
        /*0010*/ 	.short	0x0000
        /*0012*/ 	.short	0x0000
        /*0014*/ 	.byte	0x00, 0xf5, 0x21, 0x00


	//----- nvinfo : EIATTR_SPARSE_MMA_MASK
	.align		4
.L_9:
        /*0018*/ 	.byte	0x03, 0x50
        /*001a*/ 	.short	0x0000


	//----- nvinfo : EIATTR_MAXREG_COUNT
	.align		4
        /*001c*/ 	.byte	0x03, 0x1b
        /*001e*/ 	.short	0x00ff


	//----- nvinfo : EIATTR_MERCURY_ISA_VERSION
	.align		4
        /*0020*/ 	.byte	0x03, 0x5f
        /*0022*/ 	.short	0x0101


	//----- nvinfo : EIATTR_VRC_CTA_INIT_COUNT
	.align		4
        /*0024*/ 	.byte	0x02, 0x4a
	.zero		1
	.zero		1


	//----- nvinfo : EIATTR_EXIT_INSTR_OFFSETS
	.align		4
        /*0028*/ 	.byte	0x04, 0x1c
        /*002a*/ 	.short	(.L_11 - .L_10)


	//   ....[0]....
.L_10:
        /*002c*/ 	.word	0x00000060


	//----- nvinfo : EIATTR_CBANK_PARAM_SIZE
	.align		4
.L_11:
        /*0030*/ 	.byte	0x03, 0x19
        /*0032*/ 	.short	0x0008


	//----- nvinfo : EIATTR_PARAM_CBANK
	.align		4
        /*0034*/ 	.byte	0x04, 0x0a
        /*0036*/ 	.short	(.L_13 - .L_12)
	.align		4
.L_12:
        /*0038*/ 	.word	index@(.nv.constant0._Z3fooPi)
        /*003c*/ 	.short	0x0380
        /*003e*/ 	.short	0x0008


	//----- nvinfo : EIATTR_SW_WAR
	.align		4
.L_13:
        /*0040*/ 	.byte	0x04, 0x36
        /*0042*/ 	.short	(.L_15 - .L_14)
.L_14:
        /*0044*/ 	.word	0x00000008
.L_15:


//--------------------- .nv.callgraph             --------------------------
	.section	.nv.callgraph,"",@"SHT_CUDA_CALLGRAPH"
	.align	4
	.sectionentsize	8
	.align		4
        /*0000*/ 	.word	0x00000000
	.align		4
        /*0004*/ 	.word	0xffffffff
	.align		4
        /*0008*/ 	.word	0x00000000
	.align		4
        /*000c*/ 	.word	0xfffffffe
	.align		4
        /*0010*/ 	.word	0x00000000
	.align		4
        /*0014*/ 	.word	0xfffffffd
	.align		4
        /*0018*/ 	.word	0x00000000
	.align		4
        /*001c*/ 	.word	0xfffffffc


//--------------------- .text._Z3fooPi            --------------------------
	.section	.text._Z3fooPi,"ax",@progbits
	.align	128
        .global         _Z3fooPi
        .type           _Z3fooPi,@function
        .size           _Z3fooPi,(.L_x_1 - _Z3fooPi)
        .other          _Z3fooPi,@"STO_CUDA_ENTRY STV_DEFAULT"
_Z3fooPi:
.text._Z3fooPi:
[----:B------:R-:W-:Y:S01]  /*0000*/  LDC R1, c[0x0][0x37c] ;  /* 0x0000df00ff017b82 */ /* 0x000fe20000000800 */
[----:B------:R-:W0:Y:S07]  /*0010*/  S2R R5, SR_TID.X ;  /* 0x0000000000057919 */ /* 0x000e2e0000002100 */
[----:B------:R-:W0:Y:S01]  /*0020*/  LDC.64 R2, c[0x0][0x380] ;  /* 0x0000e000ff027b82 */ /* 0x000e220000000a00 */
[----:B------:R-:W1:Y:S01]  /*0030*/  LDCU.64 UR4, c[0x0][0x358] ;  /* 0x00006b00ff0477ac */ /* 0x000e620008000a00 */
[----:B0-----:R-:W-:-:S05]  /*0040*/  IMAD.WIDE.U32 R2, R5, 0x4, R2 ;  /* 0x0000000405027825 */ /* 0x001fca00078e0002 */
[----:B-1----:R-:W-:Y:S01]  /*0050*/  STG.E desc[UR4][R2.64+0x4], RZ ;  /* 0x000004ff02007986 */ /* 0x002fe2000c101904 */
[----:B------:R-:W-:Y:S05]  /*0060*/  EXIT ;  /* 0x000000000000794d */ /* 0x000fea0003800000 */
.L_x_0:
[----:B------:R-:W-:-:S00]  /*0070*/  BRA `(.L_x_0) ;  /* 0xfffffffc00fc7947 */ /* 0x000fc0000383ffff */
[----:B------:R-:W-:-:S00]  /*0080*/  NOP ;  /* 0x0000000000007918 */ /* 0x000fc00000000000 */
[----:B------:R-:W-:-:S00]  /*0090*/  NOP ;  /* 0x0000000000007918 */ /* 0x000fc00000000000 */
[----:B------:R-:W-:-:S00]  /*00a0*/  NOP ;  /* 0x0000000000007918 */ /* 0x000fc00000000000 */
[----:B------:R-:W-:-:S00]  /*00b0*/  NOP ;  /* 0x0000000000007918 */ /* 0x000fc00000000000 */
[----:B------:R-:W-:-:S00]  /*00c0*/  NOP ;  /* 0x0000000000007918 */ /* 0x000fc00000000000 */
[----:B------:R-:W-:-:S00]  /*00d0*/  NOP ;  /* 0x0000000000007918 */ /* 0x000fc00000000000 */
[----:B------:R-:W-:-:S00]  /*00e0*/  NOP ;  /* 0x0000000000007918 */ /* 0x000fc00000000000 */
[----:B------:R-:W-:-:S00]  /*00f0*/  NOP ;  /* 0x0000000000007918 */ /* 0x000fc00000000000 */
.L_x_1:


//--------------------- .nv.shared.reserved.0     --------------------------
	.section	.nv.shared.reserved.0,"aw",@nobits
	.weak		__nv_reservedSMEM_offset_0_alias
	.size		__nv_reservedSMEM_offset_0_alias, 0, 64
	.other		__nv_reservedSMEM_offset_0_alias,@"STO_CUDA_RESERVED_SHARED STV_DEFAULT"
__nv_reservedSMEM_offset_0_alias:
	.zero		0
	.zero		64


//--------------------- .nv.constant0._Z3fooPi    --------------------------
	.section	.nv.constant0._Z3fooPi,"a",@progbits
	.sectionflags	@""
	.align	4
.nv.constant0._Z3fooPi:
	.zero		904


//--------------------- SYMBOLS --------------------------

	.type		.nv.reservedSmem.offset0,@object
	.size		.nv.reservedSmem.offset0,0x4
